//
// Generated by NVIDIA NVVM Compiler
//
// Compiler Build ID: CL-36424714
// Cuda compilation tools, release 13.0, V13.0.88
// Based on NVVM 20.0.0
//

.version 9.0
.target sm_100
.address_size 64

	// .globl	_Z9use_constPKiPii
.const .align 4 .b8 my_const[40];

.visible .entry _Z9use_constPKiPii(
	.param .u64 .ptr .align 1 _Z9use_constPKiPii_param_0,
	.param .u64 .ptr .align 1 _Z9use_constPKiPii_param_1,
	.param .u32 _Z9use_constPKiPii_param_2
)
{
	.reg .pred 	%p<2>;
	.reg .b32 	%r<9>;
	.reg .b64 	%rd<10>;

	ld.param.u64 	%rd1, [_Z9use_constPKiPii_param_0];
	ld.param.u64 	%rd2, [_Z9use_constPKiPii_param_1];
	ld.param.u32 	%r2, [_Z9use_constPKiPii_param_2];
	mov.u32 	%r3, %ctaid.x;
	mov.u32 	%r4, %ntid.x;
	mov.u32 	%r5, %tid.x;
	mad.lo.s32 	%r1, %r3, %r4, %r5;
	setp.ge.s32 	%p1, %r1, %r2;
	@%p1 bra 	$L__BB0_2;
	cvta.to.global.u64 	%rd3, %rd1;
	cvta.to.global.u64 	%rd4, %rd2;
	mul.wide.s32 	%rd5, %r1, 4;
	add.s64 	%rd6, %rd3, %rd5;
	ld.global.u32 	%r6, [%rd6];
	mov.u64 	%rd7, my_const;
	add.s64 	%rd8, %rd7, %rd5;
	ld.const.u32 	%r7, [%rd8];
	mul.lo.s32 	%r8, %r7, %r6;
	add.s64 	%rd9, %rd4, %rd5;
	st.global.u32 	[%rd9], %r8;
$L__BB0_2:
	ret;

}


// ===== COMPILED SASS (sm_100) =====

	.target	sm_100

	.elftype	@"ET_EXEC"


//--------------------- .note.nv.tkinfo           --------------------------
	.section	.note.nv.tkinfo,"",@"SHT_NOTE"
	.sectionflags	@"SHF_NOTE_NV_TKINFO"
	.tkinfo
        /*0018*/ 	.word	0x00000002
        /*0030*/ 	.string	""
        /*0030*/ 	.string	"ptxas"
        /*0030*/ 	.string	"Cuda compilation tools, release 13.0, V13.0.88"
        /*0030*/ 	.string	"Build cuda_13.0.r13.0/compiler.36424714_0"
        /*0030*/ 	.string	"-arch sm_100 -m 64 "



//--------------------- .note.nv.cuinfo           --------------------------
	.section	.note.nv.cuinfo,"",@"SHT_NOTE"
	.sectionflags	@"SHF_NOTE_NV_CUINFO"
        /*0018*/ 	.short	0x0002
        /*001a*/ 	.short	0x0064
        /*001c*/ 	.short	0x0082
	.zero		2


//--------------------- .nv.info                  --------------------------
	.section	.nv.info,"",@"SHT_CUDA_INFO"
	.align	4


	//----- nvinfo : EIATTR_REGCOUNT
	.align		4
        /*0000*/ 	.byte	0x04, 0x2f
        /*0002*/ 	.short	(.L_2 - .L_1)
	.align		4
.L_1:
        /*0004*/ 	.word	index@(_Z9use_constPKiPii)
        /*0008*/ 	.word	0x0000000a


	//----- nvinfo : EIATTR_FRAME_SIZE
	.align		4
.L_2:
        /*000c*/ 	.byte	0x04, 0x11
        /*000e*/ 	.short	(.L_4 - .L_3)
	.align		4
.L_3:
        /*0010*/ 	.word	index@(_Z9use_constPKiPii)
        /*0014*/ 	.word	0x00000000


	//----- nvinfo : EIATTR_MIN_STACK_SIZE
	.align		4
.L_4:
        /*0018*/ 	.byte	0x04, 0x12
        /*001a*/ 	.short	(.L_6 - .L_5)
	.align		4
.L_5:
        /*001c*/ 	.word	index@(_Z9use_constPKiPii)
        /*0020*/ 	.word	0x00000000
.L_6:


//--------------------- .nv.compat                --------------------------
	.section	.nv.compat,"",@"SHT_CUDA_COMPAT_INFO"
	.align	4
        /*0000*/ 	.byte	0x02, 0x09, 0x00, 0x00, 0x02, 0x02, 0x01, 0x00, 0x02, 0x05, 0x05, 0x00, 0x03, 0x07, 0x01, 0x01
        /*0010*/ 	.byte	0x02, 0x03, 0x00, 0x00, 0x02, 0x06, 0x01, 0x00, 0x04, 0x0b, 0x08, 0x00, 0x09, 0x00, 0x00, 0x00
        /*0020*/ 	.byte	0x00, 0x00, 0x00, 0x00


//--------------------- .nv.info._Z9use_constPKiPii --------------------------
	.section	.nv.info._Z9use_constPKiPii,"",@"SHT_CUDA_INFO"
	.sectionflags	@""
	.align	4


	//----- nvinfo : EIATTR_CUDA_API_VERSION
	.align		4
        /*0000*/ 	.byte	0x04, 0x37
        /*0002*/ 	.short	(.L_8 - .L_7)
.L_7:
        /*0004*/ 	.word	0x00000082


	//----- nvinfo : EIATTR_KPARAM_INFO
	.align		4
.L_8:
        /*0008*/ 	.byte	0x04, 0x17
        /*000a*/ 	.short	(.L_10 - .L_9)
.L_9:
        /*000c*/ 	.word	0x00000000
        /*0010*/ 	.short	0x0002
        /*0012*/ 	.short	0x0010
        /*0014*/ 	.byte	0x00, 0xf0, 0x11, 0x00


	//----- nvinfo : EIATTR_KPARAM_INFO
	.align		4
.L_10:
        /*0018*/ 	.byte	0x04, 0x17
        /*001a*/ 	.short	(.L_12 - .L_11)
.L_11:
        /*001c*/ 	.word	0x00000000
        /*0020*/ 	.short	0x0001
        /*0022*/ 	.short	0x0008
        /*0024*/ 	.byte	0x00, 0xf5, 0x21, 0x00


	//----- nvinfo : EIATTR_KPARAM_INFO
	.align		4
.L_12:
        /*0028*/ 	.byte	0x04, 0x17
        /*002a*/ 	.short	(.L_14 - .L_13)
.L_13:
        /*002c*/ 	.word	0x00000000
        /*0030*/ 	.short	0x0000
        /*0032*/ 	.short	0x0000
        /*0034*/ 	.byte	0x00, 0xf5, 0x21, 0x00


	//----- nvinfo : EIATTR_SPARSE_MMA_MASK
	.align		4
.L_14:
        /*0038*/ 	.byte	0x03, 0x50
        /*003a*/ 	.short	0x0000


	//----- nvinfo : EIATTR_MAXREG_COUNT
	.align		4
        /*003c*/ 	.byte	0x03, 0x1b
        /*003e*/ 	.short	0x00ff


	//----- nvinfo : EIATTR_MERCURY_ISA_VERSION
	.align		4
        /*0040*/ 	.byte	0x03, 0x5f
        /*0042*/ 	.short	0x0101


	//----- nvinfo : EIATTR_VRC_CTA_INIT_COUNT
	.align		4
        /*0044*/ 	.byte	0x02, 0x4a
	.zero		1
	.zero		1


	//----- nvinfo : EIATTR_EXIT_INSTR_OFFSETS
	.align		4
        /*0048*/ 	.byte	0x04, 0x1c
        /*004a*/ 	.short	(.L_16 - .L_15)


	//   ....[0]....
.L_15:
        /*004c*/ 	.word	0x00000070


	//   ....[1]....
        /*0050*/ 	.word	0x00000140


	//----- nvinfo : EIATTR_CBANK_PARAM_SIZE
	.align		4
.L_16:
        /*0054*/ 	.byte	0x03, 0x19
        /*0056*/ 	.short	0x0014


	//----- nvinfo : EIATTR_PARAM_CBANK
	.align		4
        /*0058*/ 	.byte	0x04, 0x0a
        /*005a*/ 	.short	(.L_18 - .L_17)
	.align		4
.L_17:
        /*005c*/ 	.word	index@(.nv.constant0._Z9use_constPKiPii)
        /*0060*/ 	.short	0x0380
        /*0062*/ 	.short	0x0014


	//----- nvinfo : EIATTR_SW_WAR
	.align		4
.L_18:
        /*0064*/ 	.byte	0x04, 0x36
        /*0066*/ 	.short	(.L_20 - .L_19)
.L_19:
        /*0068*/ 	.word	0x00000008
.L_20:


//--------------------- .nv.callgraph             --------------------------
	.section	.nv.callgraph,"",@"SHT_CUDA_CALLGRAPH"
	.align	4
	.sectionentsize	8
	.align		4
        /*0000*/ 	.word	0x00000000
	.align		4
        /*0004*/ 	.word	0xffffffff
	.align		4
        /*0008*/ 	.word	0x00000000
	.align		4
        /*000c*/ 	.word	0xfffffffe
	.align		4
        /*0010*/ 	.word	0x00000000
	.align		4
        /*0014*/ 	.word	0xfffffffd
	.align		4
        /*0018*/ 	.word	0x00000000
	.align		4
        /*001c*/ 	.word	0xfffffffc


//--------------------- .nv.constant3             --------------------------
	.section	.nv.constant3,"a",@progbits
	.align	4
.nv.constant3:
	.type		my_const,@object
	.size		my_const,(.L_0 - my_const)
my_const:
	.zero		40
.L_0:


//--------------------- .text._Z9use_constPKiPii  --------------------------
	.section	.text._Z9use_constPKiPii,"ax",@progbits
	.align	128
        .global         _Z9use_constPKiPii
        .type           _Z9use_constPKiPii,@function
        .size           _Z9use_constPKiPii,(.L_x_1 - _Z9use_constPKiPii)
        .other          _Z9use_constPKiPii,@"STO_CUDA_ENTRY STV_DEFAULT"
_Z9use_constPKiPii:
.text._Z9use_constPKiPii:
[----:B------:R-:W-:Y:S01]  /*0000*/  LDC R1, c[0x0][0x37c] ;  /* 0x0000df00ff017b82 */ /* 0x000fe20000000800 */
[----:B------:R-:W0:Y:S07]  /*0010*/  S2R R3, SR_TID.X ;  /* 0x0000000000037919 */ /* 0x000e2e0000002100 */
[----:B------:R-:W0:Y:S01]  /*0020*/  S2UR UR4, SR_CTAID.X ;  /* 0x00000000000479c3 */ /* 0x000e220000002500 */
[----:B------:R-:W1:Y:S07]  /*0030*/  LDCU UR5, c[0x0][0x390] ;  /* 0x00007200ff0577ac */ /* 0x000e6e0008000800 */
[----:B------:R-:W0:Y:S02]  /*0040*/  LDC R2, c[0x0][0x360] ;  /* 0x0000d800ff027b82 */ /* 0x000e240000000800 */
[----:B0-----:R-:W-:-:S05]  /*0050*/  IMAD R2, R2, UR4, R3 ;  /* 0x0000000402027c24 */ /* 0x001fca000f8e0203 */
[----:B-1----:R-:W-:-:S13]  /*0060*/  ISETP.GE.AND P0, PT, R2, UR5, PT ;  /* 0x0000000502007c0c */ /* 0x002fda000bf06270 */
[----:B------:R-:W-:Y:S05]  /*0070*/  @P0 EXIT ;  /* 0x000000000000094d */ /* 0x000fea0003800000 */
[----:B------:R-:W0:Y:S01]  /*0080*/  LDCU.128 UR8, c[0x0][0x380] ;  /* 0x00007000ff0877ac */ /* 0x000e220008000c00 */
[----:B------:R-:W-:Y:S01]  /*0090*/  IMAD.WIDE R2, R2, 0x4, RZ ;  /* 0x0000000402027825 */ /* 0x000fe200078e02ff */
[----:B------:R-:W1:Y:S02]  /*00a0*/  LDCU.64 UR4, c[0x0][0x358] ;  /* 0x00006b00ff0477ac */ /* 0x000e640008000a00 */
[----:B0-----:R-:W-:-:S04]  /*00b0*/  IADD3 R4, P0, PT, R2, UR8, RZ ;  /* 0x0000000802047c10 */ /* 0x001fc8000ff1e0ff */
[----:B------:R-:W-:-:S05]  /*00c0*/  IADD3.X R5, PT, PT, R3, UR9, RZ, P0, !PT ;  /* 0x0000000903057c10 */ /* 0x000fca00087fe4ff */
[----:B-1----:R-:W2:Y:S01]  /*00d0*/  LDG.E R4, desc[UR4][R4.64] ;  /* 0x0000000404047981 */ /* 0x002ea2000c1e1900 */
[----:B------:R-:W-:Y:S01]  /*00e0*/  IMAD.MOV.U32 R0, RZ, RZ, R2 ;  /* 0x000000ffff007224 */ /* 0x000fe200078e0002 */
[----:B------:R-:W-:-:S03]  /*00f0*/  IADD3 R2, P0, PT, R2, UR10, RZ ;  /* 0x0000000a02027c10 */ /* 0x000fc6000ff1e0ff */
[----:B------:R-:W2:Y:S01]  /*0100*/  LDC R7, c[0x3][R0] ;  /* 0x00c0000000077b82 */ /* 0x000ea20000000800 */
[----:B------:R-:W-:Y:S01]  /*0110*/  IADD3.X R3, PT, PT, R3, UR11, RZ, P0, !PT ;  /* 0x0000000b03037c10 */ /* 0x000fe200087fe4ff */
[----:B--2---:R-:W-:-:S05]  /*0120*/  IMAD R7, R4, R7, RZ ;  /* 0x0000000704077224 */ /* 0x004fca00078e02ff */
[----:B------:R-:W-:Y:S01]  /*0130*/  STG.E desc[UR4][R2.64], R7 ;  /* 0x0000000702007986 */ /* 0x000fe2000c101904 */
[----:B------:R-:W-:Y:S05]  /*0140*/  EXIT ;  /* 0x000000000000794d */ /* 0x000fea0003800000 */
.L_x_0:
[----:B------:R-:W-:-:S00]  /*0150*/  BRA `(.L_x_0) ;  /* 0xfffffffc00fc7947 */ /* 0x000fc0000383ffff */
[----:B------:R-:W-:-:S00]  /*0160*/  NOP ;  /* 0x0000000000007918 */ /* 0x000fc00000000000 */
        /* <DEDUP_REMOVED lines=9> */
.L_x_1:


//--------------------- .nv.shared.reserved.0     --------------------------
	.section	.nv.shared.reserved.0,"aw",@nobits
	.weak		__nv_reservedSMEM_offset_0_alias
	.size		__nv_reservedSMEM_offset_0_alias, 0, 64
	.other		__nv_reservedSMEM_offset_0_alias,@"STO_CUDA_RESERVED_SHARED STV_DEFAULT"
__nv_reservedSMEM_offset_0_alias:
	.zero		0
	.zero		64


//--------------------- .nv.constant0._Z9use_constPKiPii --------------------------
	.section	.nv.constant0._Z9use_constPKiPii,"a",@progbits
	.sectionflags	@""
	.align	4
.nv.constant0._Z9use_constPKiPii:
	.zero		916


//--------------------- SYMBOLS --------------------------

	.type		.nv.reservedSmem.offset0,@object
	.size		.nv.reservedSmem.offset0,0x4
